//
// Generated by NVIDIA NVVM Compiler
//
// Compiler Build ID: CL-36424714
// Cuda compilation tools, release 13.0, V13.0.88
// Based on NVVM 20.0.0
//

.version 9.0
.target sm_100
.address_size 64

	// .globl	_Z8testRandPiP17curandStateXORWOW
.global .align 4 .b8 precalc_xorwow_matrix[102400];
.global .align 4 .b8 precalc_xorwow_offset_matrix[102400];
.global .align 4 .b8 mrg32k3aM1[2304];
.global .align 4 .b8 mrg32k3aM2[2304];
.global .align 4 .b8 mrg32k3aM1SubSeq[2016];
.global .align 4 .b8 mrg32k3aM2SubSeq[2016];
.global .align 4 .b8 mrg32k3aM1Seq[2304];
.global .align 4 .b8 mrg32k3aM2Seq[2304];
.const .align 8 .b8 __cr_lgamma_table[72];

.visible .entry _Z8testRandPiP17curandStateXORWOW(
	.param .u64 .ptr .align 1 _Z8testRandPiP17curandStateXORWOW_param_0,
	.param .u64 .ptr .align 1 _Z8testRandPiP17curandStateXORWOW_param_1
)
{


	ret;

}


// ===== COMPILED SASS (sm_100) =====

	.target	sm_100

	.elftype	@"ET_EXEC"


//--------------------- .note.nv.tkinfo           --------------------------
	.section	.note.nv.tkinfo,"",@"SHT_NOTE"
	.sectionflags	@"SHF_NOTE_NV_TKINFO"
	.tkinfo
        /*0018*/ 	.word	0x00000002
        /*0030*/ 	.string	""
        /*0030*/ 	.string	"ptxas"
        /*0030*/ 	.string	"Cuda compilation tools, release 13.0, V13.0.88"
        /*0030*/ 	.string	"Build cuda_13.0.r13.0/compiler.36424714_0"
        /*0030*/ 	.string	"-arch sm_100 -m 64 "



//--------------------- .note.nv.cuinfo           --------------------------
	.section	.note.nv.cuinfo,"",@"SHT_NOTE"
	.sectionflags	@"SHF_NOTE_NV_CUINFO"
        /*0018*/ 	.short	0x0002
        /*001a*/ 	.short	0x0064
        /*001c*/ 	.short	0x0082
	.zero		2


//--------------------- .nv.info                  --------------------------
	.section	.nv.info,"",@"SHT_CUDA_INFO"
	.align	4


	//----- nvinfo : EIATTR_REGCOUNT
	.align		4
        /*0000*/ 	.byte	0x04, 0x2f
        /*0002*/ 	.short	(.L_10 - .L_9)
	.align		4
.L_9:
        /*0004*/ 	.word	index@(_Z8testRandPiP17curandStateXORWOW)
        /*0008*/ 	.word	0x00000004


	//----- nvinfo : EIATTR_FRAME_SIZE
	.align		4
.L_10:
        /*000c*/ 	.byte	0x04, 0x11
        /*000e*/ 	.short	(.L_12 - .L_11)
	.align		4
.L_11:
        /*0010*/ 	.word	index@(_Z8testRandPiP17curandStateXORWOW)
        /*0014*/ 	.word	0x00000000


	//----- nvinfo : EIATTR_MIN_STACK_SIZE
	.align		4
.L_12:
        /*0018*/ 	.byte	0x04, 0x12
        /*001a*/ 	.short	(.L_14 - .L_13)
	.align		4
.L_13:
        /*001c*/ 	.word	index@(_Z8testRandPiP17curandStateXORWOW)
        /*0020*/ 	.word	0x00000000
.L_14:


//--------------------- .nv.compat                --------------------------
	.section	.nv.compat,"",@"SHT_CUDA_COMPAT_INFO"
	.align	4
        /*0000*/ 	.byte	0x02, 0x09, 0x00, 0x00, 0x02, 0x02, 0x01, 0x00, 0x02, 0x05, 0x05, 0x00, 0x03, 0x07, 0x01, 0x01
        /*0010*/ 	.byte	0x02, 0x03, 0x00, 0x00, 0x02, 0x06, 0x01, 0x00, 0x04, 0x0b, 0x08, 0x00, 0x09, 0x00, 0x00, 0x00
        /*0020*/ 	.byte	0x00, 0x00, 0x00, 0x00


//--------------------- .nv.info._Z8testRandPiP17curandStateXORWOW --------------------------
	.section	.nv.info._Z8testRandPiP17curandStateXORWOW,"",@"SHT_CUDA_INFO"
	.sectionflags	@""
	.align	4


	//----- nvinfo : EIATTR_CUDA_API_VERSION
	.align		4
        /*0000*/ 	.byte	0x04, 0x37
        /*0002*/ 	.short	(.L_16 - .L_15)
.L_15:
        /*0004*/ 	.word	0x00000082


	//----- nvinfo : EIATTR_KPARAM_INFO
	.align		4
.L_16:
        /*0008*/ 	.byte	0x04, 0x17
        /*000a*/ 	.short	(.L_18 - .L_17)
.L_17:
        /*000c*/ 	.word	0x00000000
        /*0010*/ 	.short	0x0001
        /*0012*/ 	.short	0x0008
        /*0014*/ 	.byte	0x00, 0xf5, 0x21, 0x00


	//----- nvinfo : EIATTR_KPARAM_INFO
	.align		4
.L_18:
        /*0018*/ 	.byte	0x04, 0x17
        /*001a*/ 	.short	(.L_20 - .L_19)
.L_19:
        /*001c*/ 	.word	0x00000000
        /*0020*/ 	.short	0x0000
        /*0022*/ 	.short	0x0000
        /*0024*/ 	.byte	0x00, 0xf5, 0x21, 0x00


	//----- nvinfo : EIATTR_SPARSE_MMA_MASK
	.align		4
.L_20:
        /*0028*/ 	.byte	0x03, 0x50
        /*002a*/ 	.short	0x0000


	//----- nvinfo : EIATTR_MAXREG_COUNT
	.align		4
        /*002c*/ 	.byte	0x03, 0x1b
        /*002e*/ 	.short	0x00ff


	//----- nvinfo : EIATTR_MERCURY_ISA_VERSION
	.align		4
        /*0030*/ 	.byte	0x03, 0x5f
        /*0032*/ 	.short	0x0101


	//----- nvinfo : EIATTR_VRC_CTA_INIT_COUNT
	.align		4
        /*0034*/ 	.byte	0x02, 0x4a
	.zero		1
	.zero		1


	//----- nvinfo : EIATTR_EXIT_INSTR_OFFSETS
	.align		4
        /*0038*/ 	.byte	0x04, 0x1c
        /*003a*/ 	.short	(.L_22 - .L_21)


	//   ....[0]....
.L_21:
        /*003c*/ 	.word	0x00000010


	//----- nvinfo : EIATTR_CBANK_PARAM_SIZE
	.align		4
.L_22:
        /*0040*/ 	.byte	0x03, 0x19
        /*0042*/ 	.short	0x0010


	//----- nvinfo : EIATTR_PARAM_CBANK
	.align		4
        /*0044*/ 	.byte	0x04, 0x0a
        /*0046*/ 	.short	(.L_24 - .L_23)
	.align		4
.L_23:
        /*0048*/ 	.word	index@(.nv.constant0._Z8testRandPiP17curandStateXORWOW)
        /*004c*/ 	.short	0x0380
        /*004e*/ 	.short	0x0010


	//----- nvinfo : EIATTR_SW_WAR
	.align		4
.L_24:
        /*0050*/ 	.byte	0x04, 0x36
        /*0052*/ 	.short	(.L_26 - .L_25)
.L_25:
        /*0054*/ 	.word	0x00000008
.L_26:


//--------------------- .nv.callgraph             --------------------------
	.section	.nv.callgraph,"",@"SHT_CUDA_CALLGRAPH"
	.align	4
	.sectionentsize	8
	.align		4
        /*0000*/ 	.word	0x00000000
	.align		4
        /*0004*/ 	.word	0xffffffff
	.align		4
        /*0008*/ 	.word	0x00000000
	.align		4
        /*000c*/ 	.word	0xfffffffe
	.align		4
        /*0010*/ 	.word	0x00000000
	.align		4
        /*0014*/ 	.word	0xfffffffd
	.align		4
        /*0018*/ 	.word	0x00000000
	.align		4
        /*001c*/ 	.word	0xfffffffc


//--------------------- .nv.constant4             --------------------------
	.section	.nv.constant4,"a",@progbits
	.align	8
	.align		8
.nv.constant4:
        /*0000*/ 	.dword	precalc_xorwow_matrix
	.align		8
        /*0008*/ 	.dword	precalc_xorwow_offset_matrix
	.align		8
        /*0010*/ 	.dword	mrg32k3aM1
	.align		8
        /*0018*/ 	.dword	mrg32k3aM2
	.align		8
        /*0020*/ 	.dword	mrg32k3aM1SubSeq
	.align		8
        /*0028*/ 	.dword	mrg32k3aM2SubSeq
	.align		8
        /*0030*/ 	.dword	mrg32k3aM1Seq
	.align		8
        /*0038*/ 	.dword	mrg32k3aM2Seq


//--------------------- .nv.constant3             --------------------------
	.section	.nv.constant3,"a",@progbits
	.align	8
.nv.constant3:
	.type		__cr_lgamma_table,@object
	.size		__cr_lgamma_table,(.L_8 - __cr_lgamma_table)
__cr_lgamma_table:
        /*0000*/ 	.byte	0x00, 0x00, 0x00, 0x00, 0x00, 0x00, 0x00, 0x00, 0x00, 0x00, 0x00, 0x00, 0x00, 0x00, 0x00, 0x00
        /*0010*/ 	.byte	0xef, 0x39, 0xfa, 0xfe, 0x42, 0x2e, 0xe6, 0x3f, 0x02, 0x20, 0x2a, 0xfa, 0x0b, 0xab, 0xfc, 0x3f
        /*0020*/ 	.byte	0xf9, 0x2c, 0x92, 0x7c, 0xa7, 0x6c, 0x09, 0x40, 0xc9, 0x79, 0x44, 0x3c, 0x64, 0x26, 0x13, 0x40
        /*0030*/ 	.byte	0xca, 0x01, 0xcf, 0x3a, 0x27, 0x51, 0x1a, 0x40, 0x30, 0xcc, 0x2d, 0xf3, 0xe1, 0x0c, 0x21, 0x40
        /*0040*/ 	.byte	0x0d, 0xb7, 0xfc, 0x82, 0x8e, 0x35, 0x25, 0x40
.L_8:


//--------------------- .text._Z8testRandPiP17curandStateXORWOW --------------------------
	.section	.text._Z8testRandPiP17curandStateXORWOW,"ax",@progbits
	.align	128
        .global         _Z8testRandPiP17curandStateXORWOW
        .type           _Z8testRandPiP17curandStateXORWOW,@function
        .size           _Z8testRandPiP17curandStateXORWOW,(.L_x_1 - _Z8testRandPiP17curandStateXORWOW)
        .other          _Z8testRandPiP17curandStateXORWOW,@"STO_CUDA_ENTRY STV_DEFAULT"
_Z8testRandPiP17curandStateXORWOW:
.text._Z8testRandPiP17curandStateXORWOW:
[----:B------:R-:W-:Y:S01]  /*0000*/  LDC R1, c[0x0][0x37c] ;  /* 0x0000df00ff017b82 */ /* 0x000fe20000000800 */
[----:B------:R-:W-:Y:S05]  /*0010*/  EXIT ;  /* 0x000000000000794d */ /* 0x000fea0003800000 */
.L_x_0:
[----:B------:R-:W-:-:S00]  /*0020*/  BRA `(.L_x_0) ;  /* 0xfffffffc00fc7947 */ /* 0x000fc0000383ffff */
[----:B------:R-:W-:-:S00]  /*0030*/  NOP ;  /* 0x0000000000007918 */ /* 0x000fc00000000000 */
        /* <DEDUP_REMOVED lines=12> */
.L_x_1:


//--------------------- .nv.global.init           --------------------------
	.section	.nv.global.init,"aw",@progbits
	.align	4
.nv.global.init:
	.type		mrg32k3aM1SubSeq,@object
	.size		mrg32k3aM1SubSeq,(mrg32k3aM2SubSeq - mrg32k3aM1SubSeq)
mrg32k3aM1SubSeq:
        /*0000*/ 	.byte	0x0b, 0xcc, 0xee, 0x04, 0x73, 0x29, 0x8b, 0x6f, 0xf6, 0x53, 0x03, 0xf6, 0x23, 0xf6, 0xea, 0xda
        /* <DEDUP_REMOVED lines=125> */
	.type		mrg32k3aM2SubSeq,@object
	.size		mrg32k3aM2SubSeq,(mrg32k3aM1 - mrg32k3aM2SubSeq)
mrg32k3aM2SubSeq:
        /* <DEDUP_REMOVED lines=126> */
	.type		mrg32k3aM1,@object
	.size		mrg32k3aM1,(mrg32k3aM1Seq - mrg32k3aM1)
mrg32k3aM1:
        /* <DEDUP_REMOVED lines=144> */
	.type		mrg32k3aM1Seq,@object
	.size		mrg32k3aM1Seq,(mrg32k3aM2 - mrg32k3aM1Seq)
mrg32k3aM1Seq:
        /* <DEDUP_REMOVED lines=144> */
	.type		mrg32k3aM2,@object
	.size		mrg32k3aM2,(mrg32k3aM2Seq - mrg32k3aM2)
mrg32k3aM2:
        /* <DEDUP_REMOVED lines=144> */
	.type		mrg32k3aM2Seq,@object
	.size		mrg32k3aM2Seq,(precalc_xorwow_matrix - mrg32k3aM2Seq)
mrg32k3aM2Seq:
        /* <DEDUP_REMOVED lines=144> */
	.type		precalc_xorwow_matrix,@object
	.size		precalc_xorwow_matrix,(precalc_xorwow_offset_matrix - precalc_xorwow_matrix)
precalc_xorwow_matrix:
        /* <DEDUP_REMOVED lines=6400> */
	.type		precalc_xorwow_offset_matrix,@object
	.size		precalc_xorwow_offset_matrix,(.L_1 - precalc_xorwow_offset_matrix)
precalc_xorwow_offset_matrix:
        /* <DEDUP_REMOVED lines=6400> */
.L_1:


//--------------------- .nv.shared.reserved.0     --------------------------
	.section	.nv.shared.reserved.0,"aw",@nobits
	.weak		__nv_reservedSMEM_offset_0_alias
	.size		__nv_reservedSMEM_offset_0_alias, 0, 64
	.other		__nv_reservedSMEM_offset_0_alias,@"STO_CUDA_RESERVED_SHARED STV_DEFAULT"
__nv_reservedSMEM_offset_0_alias:
	.zero		0
	.zero		64


//--------------------- .nv.constant0._Z8testRandPiP17curandStateXORWOW --------------------------
	.section	.nv.constant0._Z8testRandPiP17curandStateXORWOW,"a",@progbits
	.sectionflags	@""
	.align	4
.nv.constant0._Z8testRandPiP17curandStateXORWOW:
	.zero		912


//--------------------- SYMBOLS --------------------------

	.type		.nv.reservedSmem.offset0,@object
	.size		.nv.reservedSmem.offset0,0x4
